//
// Generated by NVIDIA NVVM Compiler
//
// Compiler Build ID: CL-36424714
// Cuda compilation tools, release 13.0, V13.0.88
// Based on NVVM 20.0.0
//

.version 9.0
.target sm_100
.address_size 64

	// .globl	_Z8anyatestPiS_

.visible .entry _Z8anyatestPiS_(
	.param .u64 .ptr .align 1 _Z8anyatestPiS__param_0,
	.param .u64 .ptr .align 1 _Z8anyatestPiS__param_1
)
{
	.reg .pred 	%p<3>;
	.reg .b32 	%r<6>;
	.reg .b64 	%rd<8>;

	ld.param.u64 	%rd1, [_Z8anyatestPiS__param_0];
	ld.param.u64 	%rd2, [_Z8anyatestPiS__param_1];
	cvta.to.global.u64 	%rd3, %rd2;
	cvta.to.global.u64 	%rd4, %rd1;
	mov.u32 	%r1, %tid.x;
	mul.wide.u32 	%rd5, %r1, 4;
	add.s64 	%rd6, %rd4, %rd5;
	ld.global.u32 	%r2, [%rd6];
	setp.ne.s32 	%p1, %r2, 0;
	mov.b32 	%r3, 31;
	vote.sync.any.pred 	%p2, %p1, %r3;
	selp.u32 	%r5, 1, 0, %p2;
	add.s64 	%rd7, %rd3, %rd5;
	st.global.u32 	[%rd7], %r5;
	ret;

}


// ===== COMPILED SASS (sm_100) =====

	.target	sm_100

	.elftype	@"ET_EXEC"


//--------------------- .note.nv.tkinfo           --------------------------
	.section	.note.nv.tkinfo,"",@"SHT_NOTE"
	.sectionflags	@"SHF_NOTE_NV_TKINFO"
	.tkinfo
        /*0018*/ 	.word	0x00000002
        /*0030*/ 	.string	""
        /*0030*/ 	.string	"ptxas"
        /*0030*/ 	.string	"Cuda compilation tools, release 13.0, V13.0.88"
        /*0030*/ 	.string	"Build cuda_13.0.r13.0/compiler.36424714_0"
        /*0030*/ 	.string	"-arch sm_100 -m 64 "



//--------------------- .note.nv.cuinfo           --------------------------
	.section	.note.nv.cuinfo,"",@"SHT_NOTE"
	.sectionflags	@"SHF_NOTE_NV_CUINFO"
        /*0018*/ 	.short	0x0002
        /*001a*/ 	.short	0x0064
        /*001c*/ 	.short	0x0082
	.zero		2


//--------------------- .nv.info                  --------------------------
	.section	.nv.info,"",@"SHT_CUDA_INFO"
	.align	4


	//----- nvinfo : EIATTR_REGCOUNT
	.align		4
        /*0000*/ 	.byte	0x04, 0x2f
        /*0002*/ 	.short	(.L_1 - .L_0)
	.align		4
.L_0:
        /*0004*/ 	.word	index@(_Z8anyatestPiS_)
        /*0008*/ 	.word	0x0000000a


	//----- nvinfo : EIATTR_FRAME_SIZE
	.align		4
.L_1:
        /*000c*/ 	.byte	0x04, 0x11
        /*000e*/ 	.short	(.L_3 - .L_2)
	.align		4
.L_2:
        /*0010*/ 	.word	index@(_Z8anyatestPiS_)
        /*0014*/ 	.word	0x00000000


	//----- nvinfo : EIATTR_MIN_STACK_SIZE
	.align		4
.L_3:
        /*0018*/ 	.byte	0x04, 0x12
        /*001a*/ 	.short	(.L_5 - .L_4)
	.align		4
.L_4:
        /*001c*/ 	.word	index@(_Z8anyatestPiS_)
        /*0020*/ 	.word	0x00000000
.L_5:


//--------------------- .nv.compat                --------------------------
	.section	.nv.compat,"",@"SHT_CUDA_COMPAT_INFO"
	.align	4
        /*0000*/ 	.byte	0x02, 0x09, 0x00, 0x00, 0x02, 0x02, 0x01, 0x00, 0x02, 0x05, 0x05, 0x00, 0x03, 0x07, 0x01, 0x01
        /*0010*/ 	.byte	0x02, 0x03, 0x00, 0x00, 0x02, 0x06, 0x01, 0x00, 0x04, 0x0b, 0x08, 0x00, 0x09, 0x00, 0x00, 0x00
        /*0020*/ 	.byte	0x00, 0x00, 0x00, 0x00


//--------------------- .nv.info._Z8anyatestPiS_  --------------------------
	.section	.nv.info._Z8anyatestPiS_,"",@"SHT_CUDA_INFO"
	.sectionflags	@""
	.align	4


	//----- nvinfo : EIATTR_CUDA_API_VERSION
	.align		4
        /*0000*/ 	.byte	0x04, 0x37
        /*0002*/ 	.short	(.L_7 - .L_6)
.L_6:
        /*0004*/ 	.word	0x00000082


	//----- nvinfo : EIATTR_KPARAM_INFO
	.align		4
.L_7:
        /*0008*/ 	.byte	0x04, 0x17
        /*000a*/ 	.short	(.L_9 - .L_8)
.L_8:
        /*000c*/ 	.word	0x00000000
        /*0010*/ 	.short	0x0001
        /*0012*/ 	.short	0x0008
        /*0014*/ 	.byte	0x00, 0xf5, 0x21, 0x00


	//----- nvinfo : EIATTR_KPARAM_INFO
	.align		4
.L_9:
        /*0018*/ 	.byte	0x04, 0x17
        /*001a*/ 	.short	(.L_11 - .L_10)
.L_10:
        /*001c*/ 	.word	0x00000000
        /*0020*/ 	.short	0x0000
        /*0022*/ 	.short	0x0000
        /*0024*/ 	.byte	0x00, 0xf5, 0x21, 0x00


	//----- nvinfo : EIATTR_SPARSE_MMA_MASK
	.align		4
.L_11:
        /*0028*/ 	.byte	0x03, 0x50
        /*002a*/ 	.short	0x0000


	//----- nvinfo : EIATTR_MAXREG_COUNT
	.align		4
        /*002c*/ 	.byte	0x03, 0x1b
        /*002e*/ 	.short	0x00ff


	//----- nvinfo : EIATTR_MERCURY_ISA_VERSION
	.align		4
        /*0030*/ 	.byte	0x03, 0x5f
        /*0032*/ 	.short	0x0101


	//----- nvinfo : EIATTR_COOP_GROUP_MASK_REGIDS
	.align		4
        /*0034*/ 	.byte	0x04, 0x29
        /*0036*/ 	.short	(.L_13 - .L_12)


	//   ....[0]....
.L_12:
        /*0038*/ 	.word	0x05000000


	//----- nvinfo : EIATTR_COOP_GROUP_INSTR_OFFSETS
	.align		4
.L_13:
        /*003c*/ 	.byte	0x04, 0x28
        /*003e*/ 	.short	(.L_15 - .L_14)


	//   ....[0]....
.L_14:
        /*0040*/ 	.word	0x000000a0


	//----- nvinfo : EIATTR_VRC_CTA_INIT_COUNT
	.align		4
.L_15:
        /*0044*/ 	.byte	0x02, 0x4a
	.zero		1
	.zero		1


	//----- nvinfo : EIATTR_EXIT_INSTR_OFFSETS
	.align		4
        /*0048*/ 	.byte	0x04, 0x1c
        /*004a*/ 	.short	(.L_17 - .L_16)


	//   ....[0]....
.L_16:
        /*004c*/ 	.word	0x000000d0


	//----- nvinfo : EIATTR_CBANK_PARAM_SIZE
	.align		4
.L_17:
        /*0050*/ 	.byte	0x03, 0x19
        /*0052*/ 	.short	0x0010


	//----- nvinfo : EIATTR_PARAM_CBANK
	.align		4
        /*0054*/ 	.byte	0x04, 0x0a
        /*0056*/ 	.short	(.L_19 - .L_18)
	.align		4
.L_18:
        /*0058*/ 	.word	index@(.nv.constant0._Z8anyatestPiS_)
        /*005c*/ 	.short	0x0380
        /*005e*/ 	.short	0x0010


	//----- nvinfo : EIATTR_SW_WAR
	.align		4
.L_19:
        /*0060*/ 	.byte	0x04, 0x36
        /*0062*/ 	.short	(.L_21 - .L_20)
.L_20:
        /*0064*/ 	.word	0x00000008
.L_21:


//--------------------- .nv.callgraph             --------------------------
	.section	.nv.callgraph,"",@"SHT_CUDA_CALLGRAPH"
	.align	4
	.sectionentsize	8
	.align		4
        /*0000*/ 	.word	0x00000000
	.align		4
        /*0004*/ 	.word	0xffffffff
	.align		4
        /*0008*/ 	.word	0x00000000
	.align		4
        /*000c*/ 	.word	0xfffffffe
	.align		4
        /*0010*/ 	.word	0x00000000
	.align		4
        /*0014*/ 	.word	0xfffffffd
	.align		4
        /*0018*/ 	.word	0x00000000
	.align		4
        /*001c*/ 	.word	0xfffffffc


//--------------------- .text._Z8anyatestPiS_     --------------------------
	.section	.text._Z8anyatestPiS_,"ax",@progbits
	.align	128
        .global         _Z8anyatestPiS_
        .type           _Z8anyatestPiS_,@function
        .size           _Z8anyatestPiS_,(.L_x_1 - _Z8anyatestPiS_)
        .other          _Z8anyatestPiS_,@"STO_CUDA_ENTRY STV_DEFAULT"
_Z8anyatestPiS_:
.text._Z8anyatestPiS_:
[----:B------:R-:W-:Y:S01]  /*0000*/  LDC R1, c[0x0][0x37c] ;  /* 0x0000df00ff017b82 */ /* 0x000fe20000000800 */
[----:B------:R-:W0:Y:S07]  /*0010*/  S2R R7, SR_TID.X ;  /* 0x0000000000077919 */ /* 0x000e2e0000002100 */
[----:B------:R-:W0:Y:S01]  /*0020*/  LDC.64 R2, c[0x0][0x380] ;  /* 0x0000e000ff027b82 */ /* 0x000e220000000a00 */
[----:B------:R-:W1:Y:S07]  /*0030*/  LDCU.64 UR4, c[0x0][0x358] ;  /* 0x00006b00ff0477ac */ /* 0x000e6e0008000a00 */
[----:B------:R-:W2:Y:S01]  /*0040*/  LDC.64 R4, c[0x0][0x388] ;  /* 0x0000e200ff047b82 */ /* 0x000ea20000000a00 */
[----:B0-----:R-:W-:-:S06]  /*0050*/  IMAD.WIDE.U32 R2, R7, 0x4, R2 ;  /* 0x0000000407027825 */ /* 0x001fcc00078e0002 */
[----:B-1----:R-:W3:Y:S01]  /*0060*/  LDG.E R2, desc[UR4][R2.64] ;  /* 0x0000000402027981 */ /* 0x002ee2000c1e1900 */
[----:B------:R-:W-:Y:S02]  /*0070*/  HFMA2 R0, -RZ, RZ, 0, 1.847743988037109375e-06 ;  /* 0x0000001fff007431 */ /* 0x000fe400000001ff */
[----:B--2---:R-:W-:Y:S01]  /*0080*/  IMAD.WIDE.U32 R4, R7, 0x4, R4 ;  /* 0x0000000407047825 */ /* 0x004fe200078e0004 */
[----:B---3--:R-:W-:-:S13]  /*0090*/  ISETP.NE.AND P0, PT, R2, RZ, PT ;  /* 0x000000ff0200720c */ /* 0x008fda0003f05270 */
[----:B------:R-:W-:-:S04]  /*00a0*/  VOTE.ANY P0, P0 ;  /* 0x0000000000ff7806 */ /* 0x000fc80000000100 */
[----:B------:R-:W-:-:S05]  /*00b0*/  SEL R7, RZ, 0x1, !P0 ;  /* 0x00000001ff077807 */ /* 0x000fca0004000000 */
[----:B------:R-:W-:Y:S01]  /*00c0*/  STG.E desc[UR4][R4.64], R7 ;  /* 0x0000000704007986 */ /* 0x000fe2000c101904 */
[----:B------:R-:W-:Y:S05]  /*00d0*/  EXIT ;  /* 0x000000000000794d */ /* 0x000fea0003800000 */
.L_x_0:
[----:B------:R-:W-:-:S00]  /*00e0*/  BRA `(.L_x_0) ;  /* 0xfffffffc00fc7947 */ /* 0x000fc0000383ffff */
[----:B------:R-:W-:-:S00]  /*00f0*/  NOP ;  /* 0x0000000000007918 */ /* 0x000fc00000000000 */
        /* <DEDUP_REMOVED lines=8> */
.L_x_1:


//--------------------- .nv.shared.reserved.0     --------------------------
	.section	.nv.shared.reserved.0,"aw",@nobits
	.weak		__nv_reservedSMEM_offset_0_alias
	.size		__nv_reservedSMEM_offset_0_alias, 0, 64
	.other		__nv_reservedSMEM_offset_0_alias,@"STO_CUDA_RESERVED_SHARED STV_DEFAULT"
__nv_reservedSMEM_offset_0_alias:
	.zero		0
	.zero		64


//--------------------- .nv.constant0._Z8anyatestPiS_ --------------------------
	.section	.nv.constant0._Z8anyatestPiS_,"a",@progbits
	.sectionflags	@""
	.align	4
.nv.constant0._Z8anyatestPiS_:
	.zero		912


//--------------------- SYMBOLS --------------------------

	.type		.nv.reservedSmem.offset0,@object
	.size		.nv.reservedSmem.offset0,0x4
